//
// Generated by NVIDIA NVVM Compiler
//
// Compiler Build ID: CL-36424714
// Cuda compilation tools, release 13.0, V13.0.88
// Based on NVVM 20.0.0
//

.version 9.0
.target sm_100
.address_size 64

	// .globl	_Z7flattenPfS_ii

.visible .entry _Z7flattenPfS_ii(
	.param .u64 .ptr .align 1 _Z7flattenPfS_ii_param_0,
	.param .u64 .ptr .align 1 _Z7flattenPfS_ii_param_1,
	.param .u32 _Z7flattenPfS_ii_param_2,
	.param .u32 _Z7flattenPfS_ii_param_3
)
{
	.reg .pred 	%p<2>;
	.reg .b32 	%r<8>;
	.reg .b32 	%f<2>;
	.reg .b64 	%rd<9>;

	ld.param.u64 	%rd1, [_Z7flattenPfS_ii_param_0];
	ld.param.u64 	%rd2, [_Z7flattenPfS_ii_param_1];
	ld.param.u32 	%r2, [_Z7flattenPfS_ii_param_2];
	ld.param.u32 	%r3, [_Z7flattenPfS_ii_param_3];
	mov.u32 	%r4, %ntid.x;
	mov.u32 	%r5, %ctaid.x;
	mov.u32 	%r6, %tid.x;
	mad.lo.s32 	%r1, %r4, %r5, %r6;
	setp.ge.s32 	%p1, %r1, %r3;
	@%p1 bra 	$L__BB0_2;
	cvta.to.global.u64 	%rd3, %rd1;
	cvta.to.global.u64 	%rd4, %rd2;
	mul.wide.s32 	%rd5, %r1, 4;
	add.s64 	%rd6, %rd3, %rd5;
	ld.global.f32 	%f1, [%rd6];
	mad.lo.s32 	%r7, %r3, %r2, %r1;
	mul.wide.s32 	%rd7, %r7, 4;
	add.s64 	%rd8, %rd4, %rd7;
	st.global.f32 	[%rd8], %f1;
$L__BB0_2:
	ret;

}


// ===== COMPILED SASS (sm_100) =====

	.target	sm_100

	.elftype	@"ET_EXEC"


//--------------------- .note.nv.tkinfo           --------------------------
	.section	.note.nv.tkinfo,"",@"SHT_NOTE"
	.sectionflags	@"SHF_NOTE_NV_TKINFO"
	.tkinfo
        /*0018*/ 	.word	0x00000002
        /*0030*/ 	.string	""
        /*0030*/ 	.string	"ptxas"
        /*0030*/ 	.string	"Cuda compilation tools, release 13.0, V13.0.88"
        /*0030*/ 	.string	"Build cuda_13.0.r13.0/compiler.36424714_0"
        /*0030*/ 	.string	"-arch sm_100 -m 64 "



//--------------------- .note.nv.cuinfo           --------------------------
	.section	.note.nv.cuinfo,"",@"SHT_NOTE"
	.sectionflags	@"SHF_NOTE_NV_CUINFO"
        /*0018*/ 	.short	0x0002
        /*001a*/ 	.short	0x0064
        /*001c*/ 	.short	0x0082
	.zero		2


//--------------------- .nv.info                  --------------------------
	.section	.nv.info,"",@"SHT_CUDA_INFO"
	.align	4


	//----- nvinfo : EIATTR_REGCOUNT
	.align		4
        /*0000*/ 	.byte	0x04, 0x2f
        /*0002*/ 	.short	(.L_1 - .L_0)
	.align		4
.L_0:
        /*0004*/ 	.word	index@(_Z7flattenPfS_ii)
        /*0008*/ 	.word	0x0000000a


	//----- nvinfo : EIATTR_FRAME_SIZE
	.align		4
.L_1:
        /*000c*/ 	.byte	0x04, 0x11
        /*000e*/ 	.short	(.L_3 - .L_2)
	.align		4
.L_2:
        /*0010*/ 	.word	index@(_Z7flattenPfS_ii)
        /*0014*/ 	.word	0x00000000


	//----- nvinfo : EIATTR_MIN_STACK_SIZE
	.align		4
.L_3:
        /*0018*/ 	.byte	0x04, 0x12
        /*001a*/ 	.short	(.L_5 - .L_4)
	.align		4
.L_4:
        /*001c*/ 	.word	index@(_Z7flattenPfS_ii)
        /*0020*/ 	.word	0x00000000
.L_5:


//--------------------- .nv.compat                --------------------------
	.section	.nv.compat,"",@"SHT_CUDA_COMPAT_INFO"
	.align	4
        /*0000*/ 	.byte	0x02, 0x09, 0x00, 0x00, 0x02, 0x02, 0x01, 0x00, 0x02, 0x05, 0x05, 0x00, 0x03, 0x07, 0x01, 0x01
        /*0010*/ 	.byte	0x02, 0x03, 0x00, 0x00, 0x02, 0x06, 0x01, 0x00, 0x04, 0x0b, 0x08, 0x00, 0x09, 0x00, 0x00, 0x00
        /*0020*/ 	.byte	0x00, 0x00, 0x00, 0x00


//--------------------- .nv.info._Z7flattenPfS_ii --------------------------
	.section	.nv.info._Z7flattenPfS_ii,"",@"SHT_CUDA_INFO"
	.sectionflags	@""
	.align	4


	//----- nvinfo : EIATTR_CUDA_API_VERSION
	.align		4
        /*0000*/ 	.byte	0x04, 0x37
        /*0002*/ 	.short	(.L_7 - .L_6)
.L_6:
        /*0004*/ 	.word	0x00000082


	//----- nvinfo : EIATTR_KPARAM_INFO
	.align		4
.L_7:
        /*0008*/ 	.byte	0x04, 0x17
        /*000a*/ 	.short	(.L_9 - .L_8)
.L_8:
        /*000c*/ 	.word	0x00000000
        /*0010*/ 	.short	0x0003
        /*0012*/ 	.short	0x0014
        /*0014*/ 	.byte	0x00, 0xf0, 0x11, 0x00


	//----- nvinfo : EIATTR_KPARAM_INFO
	.align		4
.L_9:
        /*0018*/ 	.byte	0x04, 0x17
        /*001a*/ 	.short	(.L_11 - .L_10)
.L_10:
        /*001c*/ 	.word	0x00000000
        /*0020*/ 	.short	0x0002
        /*0022*/ 	.short	0x0010
        /*0024*/ 	.byte	0x00, 0xf0, 0x11, 0x00


	//----- nvinfo : EIATTR_KPARAM_INFO
	.align		4
.L_11:
        /*0028*/ 	.byte	0x04, 0x17
        /*002a*/ 	.short	(.L_13 - .L_12)
.L_12:
        /*002c*/ 	.word	0x00000000
        /*0030*/ 	.short	0x0001
        /*0032*/ 	.short	0x0008
        /*0034*/ 	.byte	0x00, 0xf5, 0x21, 0x00


	//----- nvinfo : EIATTR_KPARAM_INFO
	.align		4
.L_13:
        /*0038*/ 	.byte	0x04, 0x17
        /*003a*/ 	.short	(.L_15 - .L_14)
.L_14:
        /*003c*/ 	.word	0x00000000
        /*0040*/ 	.short	0x0000
        /*0042*/ 	.short	0x0000
        /*0044*/ 	.byte	0x00, 0xf5, 0x21, 0x00


	//----- nvinfo : EIATTR_SPARSE_MMA_MASK
	.align		4
.L_15:
        /*0048*/ 	.byte	0x03, 0x50
        /*004a*/ 	.short	0x0000


	//----- nvinfo : EIATTR_MAXREG_COUNT
	.align		4
        /*004c*/ 	.byte	0x03, 0x1b
        /*004e*/ 	.short	0x00ff


	//----- nvinfo : EIATTR_MERCURY_ISA_VERSION
	.align		4
        /*0050*/ 	.byte	0x03, 0x5f
        /*0052*/ 	.short	0x0101


	//----- nvinfo : EIATTR_VRC_CTA_INIT_COUNT
	.align		4
        /*0054*/ 	.byte	0x02, 0x4a
	.zero		1
	.zero		1


	//----- nvinfo : EIATTR_EXIT_INSTR_OFFSETS
	.align		4
        /*0058*/ 	.byte	0x04, 0x1c
        /*005a*/ 	.short	(.L_17 - .L_16)


	//   ....[0]....
.L_16:
        /*005c*/ 	.word	0x00000070


	//   ....[1]....
        /*0060*/ 	.word	0x00000110


	//----- nvinfo : EIATTR_CBANK_PARAM_SIZE
	.align		4
.L_17:
        /*0064*/ 	.byte	0x03, 0x19
        /*0066*/ 	.short	0x0018


	//----- nvinfo : EIATTR_PARAM_CBANK
	.align		4
        /*0068*/ 	.byte	0x04, 0x0a
        /*006a*/ 	.short	(.L_19 - .L_18)
	.align		4
.L_18:
        /*006c*/ 	.word	index@(.nv.constant0._Z7flattenPfS_ii)
        /*0070*/ 	.short	0x0380
        /*0072*/ 	.short	0x0018


	//----- nvinfo : EIATTR_SW_WAR
	.align		4
.L_19:
        /*0074*/ 	.byte	0x04, 0x36
        /*0076*/ 	.short	(.L_21 - .L_20)
.L_20:
        /*0078*/ 	.word	0x00000008
.L_21:


//--------------------- .nv.callgraph             --------------------------
	.section	.nv.callgraph,"",@"SHT_CUDA_CALLGRAPH"
	.align	4
	.sectionentsize	8
	.align		4
        /*0000*/ 	.word	0x00000000
	.align		4
        /*0004*/ 	.word	0xffffffff
	.align		4
        /*0008*/ 	.word	0x00000000
	.align		4
        /*000c*/ 	.word	0xfffffffe
	.align		4
        /*0010*/ 	.word	0x00000000
	.align		4
        /*0014*/ 	.word	0xfffffffd
	.align		4
        /*0018*/ 	.word	0x00000000
	.align		4
        /*001c*/ 	.word	0xfffffffc


//--------------------- .text._Z7flattenPfS_ii    --------------------------
	.section	.text._Z7flattenPfS_ii,"ax",@progbits
	.align	128
        .global         _Z7flattenPfS_ii
        .type           _Z7flattenPfS_ii,@function
        .size           _Z7flattenPfS_ii,(.L_x_1 - _Z7flattenPfS_ii)
        .other          _Z7flattenPfS_ii,@"STO_CUDA_ENTRY STV_DEFAULT"
_Z7flattenPfS_ii:
.text._Z7flattenPfS_ii:
[----:B------:R-:W-:Y:S01]  /*0000*/  LDC R1, c[0x0][0x37c] ;  /* 0x0000df00ff017b82 */ /* 0x000fe20000000800 */
[----:B------:R-:W0:Y:S01]  /*0010*/  S2R R7, SR_CTAID.X ;  /* 0x0000000000077919 */ /* 0x000e220000002500 */
[----:B------:R-:W0:Y:S01]  /*0020*/  LDCU UR4, c[0x0][0x360] ;  /* 0x00006c00ff0477ac */ /* 0x000e220008000800 */
[----:B------:R-:W0:Y:S01]  /*0030*/  S2R R0, SR_TID.X ;  /* 0x0000000000007919 */ /* 0x000e220000002100 */
[----:B------:R-:W1:Y:S01]  /*0040*/  LDCU UR6, c[0x0][0x394] ;  /* 0x00007280ff0677ac */ /* 0x000e620008000800 */
[----:B0-----:R-:W-:-:S05]  /*0050*/  IMAD R7, R7, UR4, R0 ;  /* 0x0000000407077c24 */ /* 0x001fca000f8e0200 */
[----:B-1----:R-:W-:-:S13]  /*0060*/  ISETP.GE.AND P0, PT, R7, UR6, PT ;  /* 0x0000000607007c0c */ /* 0x002fda000bf06270 */
[----:B------:R-:W-:Y:S05]  /*0070*/  @P0 EXIT ;  /* 0x000000000000094d */ /* 0x000fea0003800000 */
[----:B------:R-:W0:Y:S01]  /*0080*/  LDC.64 R2, c[0x0][0x380] ;  /* 0x0000e000ff027b82 */ /* 0x000e220000000a00 */
[----:B------:R-:W1:Y:S07]  /*0090*/  LDCU.64 UR4, c[0x0][0x358] ;  /* 0x00006b00ff0477ac */ /* 0x000e6e0008000a00 */
[----:B------:R-:W2:Y:S08]  /*00a0*/  LDC R0, c[0x0][0x390] ;  /* 0x0000e400ff007b82 */ /* 0x000eb00000000800 */
[----:B------:R-:W3:Y:S01]  /*00b0*/  LDC.64 R4, c[0x0][0x388] ;  /* 0x0000e200ff047b82 */ /* 0x000ee20000000a00 */
[----:B0-----:R-:W-:-:S06]  /*00c0*/  IMAD.WIDE R2, R7, 0x4, R2 ;  /* 0x0000000407027825 */ /* 0x001fcc00078e0202 */
[----:B-1----:R-:W4:Y:S01]  /*00d0*/  LDG.E R3, desc[UR4][R2.64] ;  /* 0x0000000402037981 */ /* 0x002f22000c1e1900 */
[----:B--2---:R-:W-:-:S04]  /*00e0*/  IMAD R7, R0, UR6, R7 ;  /* 0x0000000600077c24 */ /* 0x004fc8000f8e0207 */
[----:B---3--:R-:W-:-:S05]  /*00f0*/  IMAD.WIDE R4, R7, 0x4, R4 ;  /* 0x0000000407047825 */ /* 0x008fca00078e0204 */
[----:B----4-:R-:W-:Y:S01]  /*0100*/  STG.E desc[UR4][R4.64], R3 ;  /* 0x0000000304007986 */ /* 0x010fe2000c101904 */
[----:B------:R-:W-:Y:S05]  /*0110*/  EXIT ;  /* 0x000000000000794d */ /* 0x000fea0003800000 */
.L_x_0:
[----:B------:R-:W-:-:S00]  /*0120*/  BRA `(.L_x_0) ;  /* 0xfffffffc00fc7947 */ /* 0x000fc0000383ffff */
[----:B------:R-:W-:-:S00]  /*0130*/  NOP ;  /* 0x0000000000007918 */ /* 0x000fc00000000000 */
        /* <DEDUP_REMOVED lines=12> */
.L_x_1:


//--------------------- .nv.shared.reserved.0     --------------------------
	.section	.nv.shared.reserved.0,"aw",@nobits
	.weak		__nv_reservedSMEM_offset_0_alias
	.size		__nv_reservedSMEM_offset_0_alias, 0, 64
	.other		__nv_reservedSMEM_offset_0_alias,@"STO_CUDA_RESERVED_SHARED STV_DEFAULT"
__nv_reservedSMEM_offset_0_alias:
	.zero		0
	.zero		64


//--------------------- .nv.constant0._Z7flattenPfS_ii --------------------------
	.section	.nv.constant0._Z7flattenPfS_ii,"a",@progbits
	.sectionflags	@""
	.align	4
.nv.constant0._Z7flattenPfS_ii:
	.zero		920


//--------------------- SYMBOLS --------------------------

	.type		.nv.reservedSmem.offset0,@object
	.size		.nv.reservedSmem.offset0,0x4
